	.headerflags	@"EF_CUDA_TEXMODE_UNIFIED EF_CUDA_64BIT_ADDRESS EF_CUDA_ACCELERATORS EF_CUDA_SM90 EF_CUDA_VIRTUAL_SM(EF_CUDA_SM90)"
	.elftype	@"ET_EXEC"


//--------------------- .nv.info                  --------------------------
	.section	.nv.info,"",@"SHT_CUDA_INFO"
	.align	4


	//----- nvinfo : EIATTR_REGCOUNT
	.align		4
        /*0000*/ 	.byte	0x04, 0x2f
        /*0002*/ 	.short	(.L_3 - .L_2)
	.align		4
.L_2:
        /*0004*/ 	.word	index@(triton_poi_fused__native_batch_norm_legit_no_training_relu_threshold_backward_4)
        /*0008*/ 	.word	0x00000016


	//----- nvinfo : EIATTR_MIN_STACK_SIZE
	.align		4
.L_3:
        /*000c*/ 	.byte	0x04, 0x12
        /*000e*/ 	.short	(.L_5 - .L_4)
	.align		4
.L_4:
        /*0010*/ 	.word	index@(triton_poi_fused__native_batch_norm_legit_no_training_relu_threshold_backward_4)
        /*0014*/ 	.word	0x00000000


	//----- nvinfo : EIATTR_FRAME_SIZE
	.align		4
.L_5:
        /*0018*/ 	.byte	0x04, 0x11
        /*001a*/ 	.short	(.L_7 - .L_6)
	.align		4
.L_6:
        /*001c*/ 	.word	index@(triton_poi_fused__native_batch_norm_legit_no_training_relu_threshold_backward_4)
        /*0020*/ 	.word	0x00000000


	//----- nvinfo : EIATTR_MIN_STACK_SIZE
	.align		4
.L_7:
        /*0024*/ 	.byte	0x04, 0x12
        /*0026*/ 	.short	(.L_9 - .L_8)
	.align		4
.L_8:
        /*0028*/ 	.word	index@(triton_poi_fused__native_batch_norm_legit_no_training_relu_threshold_backward_4)
        /*002c*/ 	.word	0x00000000
.L_9:


//--------------------- .nv.info.triton_poi_fused__native_batch_norm_legit_no_training_relu_threshold_backward_4 --------------------------
	.section	.nv.info.triton_poi_fused__native_batch_norm_legit_no_training_relu_threshold_backward_4,"",@"SHT_CUDA_INFO"
	.sectionflags	@""
	.align	4


	//----- nvinfo : EIATTR_CUDA_API_VERSION
	.align		4
        /*0000*/ 	.byte	0x04, 0x37
        /*0002*/ 	.short	(.L_11 - .L_10)
.L_10:
        /*0004*/ 	.word	0x0000007c


	//----- nvinfo : EIATTR_KPARAM_INFO
	.align		4
.L_11:
        /*0008*/ 	.byte	0x04, 0x17
        /*000a*/ 	.short	(.L_13 - .L_12)
.L_12:
        /*000c*/ 	.word	0x00000000
        /*0010*/ 	.short	0x0007
        /*0012*/ 	.short	0x0038
        /*0014*/ 	.byte	0x00, 0xf0, 0x11, 0x00


	//----- nvinfo : EIATTR_KPARAM_INFO
	.align		4
.L_13:
        /*0018*/ 	.byte	0x04, 0x17
        /*001a*/ 	.short	(.L_15 - .L_14)
.L_14:
        /*001c*/ 	.word	0x00000000
        /*0020*/ 	.short	0x0006
        /*0022*/ 	.short	0x0030
        /*0024*/ 	.byte	0x00, 0xf4, 0x21, 0x00


	//----- nvinfo : EIATTR_KPARAM_INFO
	.align		4
.L_15:
        /*0028*/ 	.byte	0x04, 0x17
        /*002a*/ 	.short	(.L_17 - .L_16)
.L_16:
        /*002c*/ 	.word	0x00000000
        /*0030*/ 	.short	0x0005
        /*0032*/ 	.short	0x0028
        /*0034*/ 	.byte	0x00, 0xf4, 0x21, 0x00


	//----- nvinfo : EIATTR_KPARAM_INFO
	.align		4
.L_17:
        /*0038*/ 	.byte	0x04, 0x17
        /*003a*/ 	.short	(.L_19 - .L_18)
.L_18:
        /*003c*/ 	.word	0x00000000
        /*0040*/ 	.short	0x0004
        /*0042*/ 	.short	0x0020
        /*0044*/ 	.byte	0x00, 0xf4, 0x21, 0x00


	//----- nvinfo : EIATTR_KPARAM_INFO
	.align		4
.L_19:
        /*0048*/ 	.byte	0x04, 0x17
        /*004a*/ 	.short	(.L_21 - .L_20)
.L_20:
        /*004c*/ 	.word	0x00000000
        /*0050*/ 	.short	0x0003
        /*0052*/ 	.short	0x0018
        /*0054*/ 	.byte	0x00, 0xf4, 0x21, 0x00


	//----- nvinfo : EIATTR_KPARAM_INFO
	.align		4
.L_21:
        /*0058*/ 	.byte	0x04, 0x17
        /*005a*/ 	.short	(.L_23 - .L_22)
.L_22:
        /*005c*/ 	.word	0x00000000
        /*0060*/ 	.short	0x0002
        /*0062*/ 	.short	0x0010
        /*0064*/ 	.byte	0x00, 0xf4, 0x21, 0x00


	//----- nvinfo : EIATTR_KPARAM_INFO
	.align		4
.L_23:
        /*0068*/ 	.byte	0x04, 0x17
        /*006a*/ 	.short	(.L_25 - .L_24)
.L_24:
        /*006c*/ 	.word	0x00000000
        /*0070*/ 	.short	0x0001
        /*0072*/ 	.short	0x0008
        /*0074*/ 	.byte	0x00, 0xf4, 0x21, 0x00


	//----- nvinfo : EIATTR_KPARAM_INFO
	.align		4
.L_25:
        /*0078*/ 	.byte	0x04, 0x17
        /*007a*/ 	.short	(.L_27 - .L_26)
.L_26:
        /*007c*/ 	.word	0x00000000
        /*0080*/ 	.short	0x0000
        /*0082*/ 	.short	0x0000
        /*0084*/ 	.byte	0x00, 0xf4, 0x21, 0x00


	//----- nvinfo : EIATTR_SPARSE_MMA_MASK
	.align		4
.L_27:
        /*0088*/ 	.byte	0x03, 0x50
        /*008a*/ 	.short	0x0000


	//----- nvinfo : EIATTR_MAXREG_COUNT
	.align		4
        /*008c*/ 	.byte	0x03, 0x1b
        /*008e*/ 	.short	0x00ff


	//----- nvinfo : EIATTR_EXIT_INSTR_OFFSETS
	.align		4
        /*0090*/ 	.byte	0x04, 0x1c
        /*0092*/ 	.short	(.L_29 - .L_28)


	//   ....[0]....
.L_28:
        /*0094*/ 	.word	0x00000510


	//   ....[1]....
        /*0098*/ 	.word	0x00000530


	//----- nvinfo : EIATTR_REQNTID
	.align		4
.L_29:
        /*009c*/ 	.byte	0x04, 0x10
        /*009e*/ 	.short	(.L_31 - .L_30)
.L_30:
        /*00a0*/ 	.word	0x00000080
        /*00a4*/ 	.word	0x00000001
        /*00a8*/ 	.word	0x00000001


	//----- nvinfo : EIATTR_CBANK_PARAM_SIZE
	.align		4
.L_31:
        /*00ac*/ 	.byte	0x03, 0x19
        /*00ae*/ 	.short	0x003c


	//----- nvinfo : EIATTR_PARAM_CBANK
	.align		4
        /*00b0*/ 	.byte	0x04, 0x0a
        /*00b2*/ 	.short	(.L_33 - .L_32)
	.align		4
.L_32:
        /*00b4*/ 	.word	index@(.nv.constant0.triton_poi_fused__native_batch_norm_legit_no_training_relu_threshold_backward_4)
        /*00b8*/ 	.short	0x0210
        /*00ba*/ 	.short	0x003c


	//----- nvinfo : EIATTR_SW_WAR
	.align		4
.L_33:
        /*00bc*/ 	.byte	0x04, 0x36
        /*00be*/ 	.short	(.L_35 - .L_34)
.L_34:
        /*00c0*/ 	.word	0x00000008
.L_35:


//--------------------- .nv.callgraph             --------------------------
	.section	.nv.callgraph,"",@"SHT_CUDA_CALLGRAPH"
	.align	4
	.sectionentsize	8
	.align		4
        /*0000*/ 	.word	0x00000000
	.align		4
        /*0004*/ 	.word	0xffffffff
	.align		4
        /*0008*/ 	.word	0x00000000
	.align		4
        /*000c*/ 	.word	0xfffffffe
	.align		4
        /*0010*/ 	.word	0x00000000
	.align		4
        /*0014*/ 	.word	0xfffffffd
	.align		4
        /*0018*/ 	.word	0x00000000
	.align		4
        /*001c*/ 	.word	0xfffffffc


//--------------------- .nv.constant4             --------------------------
	.section	.nv.constant4,"a",@progbits
	.align	8
	.align		8
.nv.constant4:
        /*0000*/ 	.dword	_$_str
	.align		8
        /*0008*/ 	.dword	_$_str_$_2


//--------------------- .text.triton_poi_fused__native_batch_norm_legit_no_training_relu_threshold_backward_4 --------------------------
	.section	.text.triton_poi_fused__native_batch_norm_legit_no_training_relu_threshold_backward_4,"ax",@progbits
	.align	128
        .global         triton_poi_fused__native_batch_norm_legit_no_training_relu_threshold_backward_4
        .type           triton_poi_fused__native_batch_norm_legit_no_training_relu_threshold_backward_4,@function
        .size           triton_poi_fused__native_batch_norm_legit_no_training_relu_threshold_backward_4,(.L_x_1 - triton_poi_fused__native_batch_norm_legit_no_training_relu_threshold_backward_4)
        .other          triton_poi_fused__native_batch_norm_legit_no_training_relu_threshold_backward_4,@"STO_CUDA_ENTRY STV_DEFAULT"
triton_poi_fused__native_batch_norm_legit_no_training_relu_threshold_backward_4:
.text.triton_poi_fused__native_batch_norm_legit_no_training_relu_threshold_backward_4:
[----:B------:R-:W0:Y:S01]  /*0000*/  LDC R1, c[0x0][0x28] ;  /* 0x00000a00ff017b82 */ /* 0x000e220000000800 */
[----:B------:R-:W1:Y:S07]  /*0010*/  S2R R0, SR_TID.X ;  /* 0x0000000000007919 */ /* 0x000e6e0000002100 */
[----:B------:R-:W2:Y:S01]  /*0020*/  LDC.64 R8, c[0x0][0x220] ;  /* 0x00008800ff087b82 */ /* 0x000ea20000000a00 */
[----:B------:R-:W-:Y:S01]  /*0030*/  ULDC.64 UR4, c[0x0][0x208] ;  /* 0x0000820000047ab9 */ /* 0x000fe20000000a00 */
[----:B------:R-:W3:Y:S06]  /*0040*/  S2R R5, SR_CTAID.X ;  /* 0x0000000000057919 */ /* 0x000eec0000002500 */
[----:B------:R-:W4:Y:S08]  /*0050*/  LDC.64 R16, c[0x0][0x218] ;  /* 0x00008600ff107b82 */ /* 0x000f300000000a00 */
[----:B------:R-:W5:Y:S08]  /*0060*/  LDC.64 R14, c[0x0][0x210] ;  /* 0x00008400ff0e7b82 */ /* 0x000f700000000a00 */
[----:B------:R-:W4:Y:S08]  /*0070*/  LDC.64 R10, c[0x0][0x228] ;  /* 0x00008a00ff0a7b82 */ /* 0x000f300000000a00 */
[----:B------:R-:W4:Y:S01]  /*0080*/  LDC.64 R18, c[0x0][0x230] ;  /* 0x00008c00ff127b82 */ /* 0x000f220000000a00 */
[----:B-1----:R-:W-:Y:S01]  /*0090*/  IMAD.SHL.U32 R0, R0, 0x2, RZ ;  /* 0x0000000200007824 */ /* 0x002fe200078e00ff */
[----:B------:R-:W-:-:S02]  /*00a0*/  CS2R R6, SRZ ;  /* 0x0000000000067805 */ /* 0x000fc4000001ff00 */
[----:B---3--:R-:W-:Y:S01]  /*00b0*/  SHF.R.S32.HI R3, RZ, 0x17, R5 ;  /* 0x00000017ff037819 */ /* 0x008fe20000011405 */
[----:B------:R-:W-:Y:S01]  /*00c0*/  ULDC.64 UR6, c[0x0][0x240] ;  /* 0x0000900000067ab9 */ /* 0x000fe20000000a00 */
[----:B------:R-:W-:Y:S02]  /*00d0*/  LOP3.LUT R0, R0, 0xfe, RZ, 0xc0, !PT ;  /* 0x000000fe00007812 */ /* 0x000fe400078ec0ff */
[----:B------:R-:W-:-:S03]  /*00e0*/  SGXT R3, R3, 0x1 ;  /* 0x000000010303781a */ /* 0x000fc60000000200 */
[----:B------:R-:W-:Y:S01]  /*00f0*/  IMAD R0, R5, 0x100, R0 ;  /* 0x0000010005007824 */ /* 0x000fe200078e0200 */
[----:B------:R-:W-:-:S04]  /*0100*/  CS2R R4, SRZ ;  /* 0x0000000000047805 */ /* 0x000fc8000001ff00 */
[----:B------:R-:W-:Y:S02]  /*0110*/  LEA.HI R3, R3, R0, RZ, 0x4 ;  /* 0x0000000003037211 */ /* 0x000fe400078f20ff */
[----:B------:R-:W-:Y:S02]  /*0120*/  ISETP.GE.AND P0, PT, R0, 0x100, PT ;  /* 0x000001000000780c */ /* 0x000fe40003f06270 */
[----:B------:R-:W-:-:S04]  /*0130*/  SHF.R.S32.HI R3, RZ, 0x4, R3 ;  /* 0x00000004ff037819 */ /* 0x000fc80000011403 */
[----:B------:R-:W-:-:S04]  /*0140*/  LEA.HI R2, R3, R3, RZ, 0x2 ;  /* 0x0000000303027211 */ /* 0x000fc800078f10ff */
[----:B------:R-:W-:-:S05]  /*0150*/  LOP3.LUT R2, R2, 0xfffffffc, RZ, 0xc0, !PT ;  /* 0xfffffffc02027812 */ /* 0x000fca00078ec0ff */
[----:B------:R-:W-:-:S04]  /*0160*/  IMAD.IADD R13, R3, 0x1, -R2 ;  /* 0x00000001030d7824 */ /* 0x000fc800078e0a02 */
[----:B--2---:R-:W-:-:S05]  /*0170*/  IMAD.WIDE R8, R13, 0x4, R8 ;  /* 0x000000040d087825 */ /* 0x004fca00078e0208 */
[----:B------:R-:W2:Y:S04]  /*0180*/  @!P0 LDG.E.EL R4, desc[UR4][R8.64] ;  /* 0x0000000408048981 */ /* 0x000ea8000c2e1900 */
[----:B------:R1:W3:Y:S01]  /*0190*/  @!P0 LDG.E.EL R5, desc[UR4][R8.64] ;  /* 0x0000000408058981 */ /* 0x0002e2000c2e1900 */
[----:B------:R-:W-:Y:S01]  /*01a0*/  CS2R R2, SRZ ;  /* 0x0000000000027805 */ /* 0x000fe2000001ff00 */
[----:B----4-:R-:W-:-:S04]  /*01b0*/  IMAD.WIDE R16, R13, 0x4, R16 ;  /* 0x000000040d107825 */ /* 0x010fc800078e0210 */
[----:B-----5:R-:W-:Y:S01]  /*01c0*/  IMAD.WIDE R14, R0, 0x4, R14 ;  /* 0x00000004000e7825 */ /* 0x020fe200078e020e */
[----:B------:R-:W4:Y:S03]  /*01d0*/  @!P0 LDG.E.EL R7, desc[UR4][R16.64] ;  /* 0x0000000410078981 */ /* 0x000f26000c2e1900 */
[C---:B01----:R-:W-:Y:S01]  /*01e0*/  IMAD.WIDE R8, R13.reuse, 0x4, R10 ;  /* 0x000000040d087825 */ /* 0x043fe200078e020a */
[----:B------:R-:W5:Y:S01]  /*01f0*/  @!P0 LDG.E.EL R6, desc[UR4][R16.64] ;  /* 0x0000000410068981 */ /* 0x000f62000c2e1900 */
[----:B------:R-:W-:Y:S02]  /*0200*/  CS2R R10, SRZ ;  /* 0x00000000000a7805 */ /* 0x000fe4000001ff00 */
[----:B------:R-:W-:Y:S01]  /*0210*/  IMAD.WIDE R18, R13, 0x4, R18 ;  /* 0x000000040d127825 */ /* 0x000fe200078e0212 */
[----:B------:R-:W5:Y:S01]  /*0220*/  @!P0 LDG.E.64 R2, desc[UR4][R14.64] ;  /* 0x000000040e028981 */ /* 0x000f62000c1e1b00 */
[----:B------:R-:W-:-:S03]  /*0230*/  CS2R R12, SRZ ;  /* 0x00000000000c7805 */ /* 0x000fc6000001ff00 */
[----:B------:R-:W4:Y:S04]  /*0240*/  @!P0 LDG.E.EL R11, desc[UR4][R18.64] ;  /* 0x00000004120b8981 */ /* 0x000f28000c2e1900 */
[----:B------:R-:W4:Y:S04]  /*0250*/  @!P0 LDG.E.EL R13, desc[UR4][R8.64] ;  /* 0x00000004080d8981 */ /* 0x000f28000c2e1900 */
[----:B------:R0:W4:Y:S04]  /*0260*/  @!P0 LDG.E.EL R12, desc[UR4][R8.64] ;  /* 0x00000004080c8981 */ /* 0x000128000c2e1900 */
[----:B------:R-:W4:Y:S01]  /*0270*/  @!P0 LDG.E.EL R10, desc[UR4][R18.64] ;  /* 0x00000004120a8981 */ /* 0x000f22000c2e1900 */
[----:B0-----:R-:W-:-:S02]  /*0280*/  IMAD.MOV.U32 R9, RZ, RZ, 0x3e800000 ;  /* 0x3e800000ff097424 */ /* 0x001fc400078e00ff */
[----:B--2---:R-:W-:Y:S01]  /*0290*/  FADD R4, R4, 9.9999997473787516356e-06 ;  /* 0x3727c5ac04047421 */ /* 0x004fe20000000000 */
[----:B---3--:R-:W-:-:S03]  /*02a0*/  FADD R5, R5, 9.9999997473787516356e-06 ;  /* 0x3727c5ac05057421 */ /* 0x008fc60000000000 */
[----:B------:R-:W0:Y:S08]  /*02b0*/  MUFU.SQRT R16, R4 ;  /* 0x0000000400107308 */ /* 0x000e300000002000 */
[----:B------:R-:W1:Y:S01]  /*02c0*/  MUFU.SQRT R14, R5 ;  /* 0x00000005000e7308 */ /* 0x000e620000002000 */
[C---:B0-----:R-:W-:Y:S02]  /*02d0*/  FSETP.GT.AND P1, PT, R16.reuse, 8.50705917302346158658e+37, PT ;  /* 0x7e8000001000780b */ /* 0x041fe40003f24000 */
[----:B------:R-:W-:-:S02]  /*02e0*/  FSETP.GEU.AND P3, PT, R16, 1.175494350822287508e-38, PT ;  /* 0x008000001000780b */ /* 0x000fc40003f6e000 */
[C---:B-1----:R-:W-:Y:S02]  /*02f0*/  FSETP.GT.AND P2, PT, R14.reuse, 8.50705917302346158658e+37, PT ;  /* 0x7e8000000e00780b */ /* 0x042fe40003f44000 */
[----:B------:R-:W-:-:S07]  /*0300*/  FSETP.GEU.AND P4, PT, R14, 1.175494350822287508e-38, PT ;  /* 0x008000000e00780b */ /* 0x000fce0003f8e000 */
[----:B------:R-:W-:-:S04]  /*0310*/  @P1 FMUL R16, R16, 0.25 ;  /* 0x3e80000010101820 */ /* 0x000fc80000400000 */
[----:B------:R-:W-:Y:S01]  /*0320*/  @!P3 FMUL R16, R16, 16777216 ;  /* 0x4b8000001010b820 */ /* 0x000fe20000400000 */
[----:B------:R-:W-:-:S04]  /*0330*/  @P2 FMUL R14, R14, 0.25 ;  /* 0x3e8000000e0e2820 */ /* 0x000fc80000400000 */
[----:B------:R-:W-:Y:S01]  /*0340*/  @!P4 FMUL R14, R14, 16777216 ;  /* 0x4b8000000e0ec820 */ /* 0x000fe20000400000 */
[----:B------:R-:W0:Y:S01]  /*0350*/  MUFU.RCP R16, R16 ;  /* 0x0000001000107308 */ /* 0x000e220000001000 */
[----:B------:R-:W-:-:S07]  /*0360*/  FSEL R5, R9, 1, P1 ;  /* 0x3f80000009057808 */ /* 0x000fce0000800000 */
[----:B------:R-:W1:Y:S01]  /*0370*/  MUFU.RCP R14, R14 ;  /* 0x0000000e000e7308 */ /* 0x000e620000001000 */
[----:B------:R-:W-:Y:S01]  /*0380*/  FSEL R9, R9, 1, P2 ;  /* 0x3f80000009097808 */ /* 0x000fe20001000000 */
[----:B------:R-:W-:-:S04]  /*0390*/  @!P3 FMUL R5, R5, 16777216 ;  /* 0x4b8000000505b820 */ /* 0x000fc80000400000 */
[----:B------:R-:W-:Y:S01]  /*03a0*/  @!P4 FMUL R9, R9, 16777216 ;  /* 0x4b8000000909c820 */ /* 0x000fe20000400000 */
[----:B0-----:R-:W-:Y:S02]  /*03b0*/  FMUL R8, R16, R5 ;  /* 0x0000000510087220 */ /* 0x001fe40000400000 */
[----:B------:R-:W0:Y:S01]  /*03c0*/  LDC.64 R4, c[0x0][0x238] ;  /* 0x00008e00ff047b82 */ /* 0x000e220000000a00 */
[----:B-----5:R-:W-:Y:S01]  /*03d0*/  FADD R6, -R6, R3 ;  /* 0x0000000306067221 */ /* 0x020fe20000000100 */
[----:B----4-:R-:W-:Y:S01]  /*03e0*/  FADD R7, -R7, R2 ;  /* 0x0000000207077221 */ /* 0x010fe20000000100 */
[----:B-1----:R-:W-:-:S03]  /*03f0*/  FMUL R9, R14, R9 ;  /* 0x000000090e097220 */ /* 0x002fc60000400000 */
[----:B------:R-:W-:Y:S01]  /*0400*/  FMUL R7, R8, R7 ;  /* 0x0000000708077220 */ /* 0x000fe20000400000 */
[----:B------:R-:W-:-:S03]  /*0410*/  FMUL R6, R9, R6 ;  /* 0x0000000609067220 */ /* 0x000fc60000400000 */
[----:B------:R-:W-:Y:S01]  /*0420*/  FFMA R7, R7, R13, R10 ;  /* 0x0000000d07077223 */ /* 0x000fe2000000000a */
[----:B------:R-:W-:-:S04]  /*0430*/  FFMA R6, R6, R12, R11 ;  /* 0x0000000c06067223 */ /* 0x000fc8000000000b */
[C---:B------:R-:W-:Y:S02]  /*0440*/  FSETP.GEU.AND P2, PT, R7.reuse, RZ, PT ;  /* 0x000000ff0700720b */ /* 0x040fe40003f4e000 */
[C---:B------:R-:W-:Y:S02]  /*0450*/  FSETP.GEU.AND P1, PT, R6.reuse, RZ, PT ;  /* 0x000000ff0600720b */ /* 0x040fe40003f2e000 */
[----:B------:R-:W-:Y:S02]  /*0460*/  FSEL R8, R7, RZ, P2 ;  /* 0x000000ff07087208 */ /* 0x000fe40001000000 */
[----:B------:R-:W-:Y:S01]  /*0470*/  FSEL R9, R6, RZ, P1 ;  /* 0x000000ff06097208 */ /* 0x000fe20000800000 */
[----:B0-----:R-:W-:Y:S01]  /*0480*/  IMAD.WIDE R4, R0, 0x4, R4 ;  /* 0x0000000400047825 */ /* 0x001fe200078e0204 */
[----:B------:R-:W-:Y:S02]  /*0490*/  FSETP.GTU.AND P3, PT, R8, RZ, PT ;  /* 0x000000ff0800720b */ /* 0x000fe40003f6c000 */
[----:B------:R-:W-:-:S02]  /*04a0*/  FSETP.GTU.AND P2, PT, R9, RZ, PT ;  /* 0x000000ff0900720b */ /* 0x000fc40003f4c000 */
[----:B------:R-:W-:Y:S02]  /*04b0*/  IADD3 R2, P1, R0, UR6, RZ ;  /* 0x0000000600027c10 */ /* 0x000fe4000ff3e0ff */
[----:B------:R-:W-:Y:S02]  /*04c0*/  SEL R7, RZ, 0x100, P2 ;  /* 0x00000100ff077807 */ /* 0x000fe40001000000 */
[----:B------:R-:W-:Y:S01]  /*04d0*/  SEL R6, RZ, 0x1, P3 ;  /* 0x00000001ff067807 */ /* 0x000fe20001800000 */
[----:B------:R0:W-:Y:S01]  /*04e0*/  @!P0 STG.E.64 desc[UR4][R4.64], R8 ;  /* 0x0000000804008986 */ /* 0x0001e2000c101b04 */
[----:B------:R-:W-:-:S03]  /*04f0*/  LEA.HI.X.SX32 R3, R0, UR7, 0x1, P1 ;  /* 0x0000000700037c11 */ /* 0x000fc600088f0eff */
[----:B------:R-:W-:Y:S01]  /*0500*/  IMAD.IADD R7, R6, 0x1, R7 ;  /* 0x0000000106077824 */ /* 0x000fe200078e0207 */
[----:B0-----:R-:W-:Y:S06]  /*0510*/  @P0 EXIT ;  /* 0x000000000000094d */ /* 0x001fec0003800000 */
[----:B------:R-:W-:Y:S01]  /*0520*/  STG.E.U16 desc[UR4][R2.64], R7 ;  /* 0x0000000702007986 */ /* 0x000fe2000c101504 */
[----:B------:R-:W-:Y:S05]  /*0530*/  EXIT ;  /* 0x000000000000794d */ /* 0x000fea0003800000 */
.L_x_0:
[----:B------:R-:W-:-:S00]  /*0540*/  BRA `(.L_x_0) ;  /* 0xfffffffc00fc7947 */ /* 0x000fc0000383ffff */
[----:B------:R-:W-:-:S00]  /*0550*/  NOP ;  /* 0x0000000000007918 */ /* 0x000fc00000000000 */
        /* <DEDUP_REMOVED lines=10> */
.L_x_1:


//--------------------- .nv.global.init           --------------------------
	.section	.nv.global.init,"aw",@progbits
.nv.global.init:
	.type		_$_str,@object
	.size		_$_str,(_$_str_$_2 - _$_str)
_$_str:
        /*0000*/ 	.byte	0x5f, 0x5f, 0x43, 0x55, 0x44, 0x41, 0x5f, 0x46, 0x54, 0x5a, 0x00
	.type		_$_str_$_2,@object
	.size		_$_str_$_2,(.L_1 - _$_str_$_2)
_$_str_$_2:
        /*000b*/ 	.byte	0x5f, 0x5f, 0x43, 0x55, 0x44, 0x41, 0x5f, 0x50, 0x52, 0x45, 0x43, 0x5f, 0x53, 0x51, 0x52, 0x54
        /*001b*/ 	.byte	0x00
.L_1:


//--------------------- .nv.constant0.triton_poi_fused__native_batch_norm_legit_no_training_relu_threshold_backward_4 --------------------------
	.section	.nv.constant0.triton_poi_fused__native_batch_norm_legit_no_training_relu_threshold_backward_4,"a",@progbits
	.sectionflags	@""
	.align	4
.nv.constant0.triton_poi_fused__native_batch_norm_legit_no_training_relu_threshold_backward_4:
	.zero		588
